//
// Generated by NVIDIA NVVM Compiler
//
// Compiler Build ID: CL-36424714
// Cuda compilation tools, release 13.0, V13.0.88
// Based on NVVM 20.0.0
//

.version 9.0
.target sm_100
.address_size 64

	// .globl	_Z16KoggeStoneScanDBPfS_
// _ZZ16KoggeStoneScanDBPfS_E8buffer_A has been demoted
// _ZZ16KoggeStoneScanDBPfS_E8buffer_B has been demoted

.visible .entry _Z16KoggeStoneScanDBPfS_(
	.param .u64 .ptr .align 1 _Z16KoggeStoneScanDBPfS__param_0,
	.param .u64 .ptr .align 1 _Z16KoggeStoneScanDBPfS__param_1
)
{
	.reg .pred 	%p<7>;
	.reg .b32 	%r<20>;
	.reg .b32 	%f<10>;
	.reg .b64 	%rd<9>;
	// demoted variable
	.shared .align 4 .b8 _ZZ16KoggeStoneScanDBPfS_E8buffer_A[1024];
	// demoted variable
	.shared .align 4 .b8 _ZZ16KoggeStoneScanDBPfS_E8buffer_B[1024];
	ld.param.u64 	%rd1, [_Z16KoggeStoneScanDBPfS__param_0];
	ld.param.u64 	%rd2, [_Z16KoggeStoneScanDBPfS__param_1];
	mov.u32 	%r8, %ctaid.x;
	mov.u32 	%r1, %ntid.x;
	mov.u32 	%r2, %tid.x;
	mad.lo.s32 	%r3, %r8, %r1, %r2;
	setp.gt.u32 	%p1, %r3, 1023;
	shl.b32 	%r9, %r2, 2;
	mov.u32 	%r10, _ZZ16KoggeStoneScanDBPfS_E8buffer_A;
	add.s32 	%r4, %r10, %r9;
	@%p1 bra 	$L__BB0_2;
	cvta.to.global.u64 	%rd3, %rd1;
	mul.wide.u32 	%rd4, %r3, 4;
	add.s64 	%rd5, %rd3, %rd4;
	ld.global.f32 	%f4, [%rd5];
	st.shared.f32 	[%r4], %f4;
	bra.uni 	$L__BB0_3;
$L__BB0_2:
	mov.b32 	%r11, 0;
	st.shared.u32 	[%r4], %r11;
$L__BB0_3:
	bar.sync 	0;
	setp.lt.u32 	%p2, %r1, 2;
	@%p2 bra 	$L__BB0_11;
	mov.u32 	%r14, _ZZ16KoggeStoneScanDBPfS_E8buffer_B;
	add.s32 	%r5, %r14, %r9;
	mov.b32 	%r19, 1;
$L__BB0_5:
	setp.lt.u32 	%p3, %r2, %r19;
	@%p3 bra 	$L__BB0_7;
	ld.shared.f32 	%f5, [%r4];
	sub.s32 	%r15, %r2, %r19;
	shl.b32 	%r16, %r15, 2;
	add.s32 	%r18, %r10, %r16;
	ld.shared.f32 	%f6, [%r18];
	add.f32 	%f9, %f5, %f6;
	bra.uni 	$L__BB0_8;
$L__BB0_7:
	ld.shared.f32 	%f9, [%r4];
$L__BB0_8:
	setp.gt.u32 	%p4, %r2, 255;
	st.shared.f32 	[%r5], %f9;
	bar.sync 	0;
	@%p4 bra 	$L__BB0_10;
	ld.shared.f32 	%f7, [%r5];
	st.shared.f32 	[%r4], %f7;
$L__BB0_10:
	shl.b32 	%r19, %r19, 1;
	setp.lt.u32 	%p5, %r19, %r1;
	@%p5 bra 	$L__BB0_5;
$L__BB0_11:
	setp.gt.u32 	%p6, %r3, 1023;
	@%p6 bra 	$L__BB0_13;
	ld.shared.f32 	%f8, [%r4];
	cvta.to.global.u64 	%rd6, %rd2;
	mul.wide.u32 	%rd7, %r3, 4;
	add.s64 	%rd8, %rd6, %rd7;
	st.global.f32 	[%rd8], %f8;
$L__BB0_13:
	ret;

}


// ===== COMPILED SASS (sm_100) =====

	.target	sm_100

	.elftype	@"ET_EXEC"


//--------------------- .note.nv.tkinfo           --------------------------
	.section	.note.nv.tkinfo,"",@"SHT_NOTE"
	.sectionflags	@"SHF_NOTE_NV_TKINFO"
	.tkinfo
        /*0018*/ 	.word	0x00000002
        /*0030*/ 	.string	""
        /*0030*/ 	.string	"ptxas"
        /*0030*/ 	.string	"Cuda compilation tools, release 13.0, V13.0.88"
        /*0030*/ 	.string	"Build cuda_13.0.r13.0/compiler.36424714_0"
        /*0030*/ 	.string	"-arch sm_100 -m 64 "



//--------------------- .note.nv.cuinfo           --------------------------
	.section	.note.nv.cuinfo,"",@"SHT_NOTE"
	.sectionflags	@"SHF_NOTE_NV_CUINFO"
        /*0018*/ 	.short	0x0002
        /*001a*/ 	.short	0x0064
        /*001c*/ 	.short	0x0082
	.zero		2


//--------------------- .nv.info                  --------------------------
	.section	.nv.info,"",@"SHT_CUDA_INFO"
	.align	4


	//----- nvinfo : EIATTR_REGCOUNT
	.align		4
        /*0000*/ 	.byte	0x04, 0x2f
        /*0002*/ 	.short	(.L_1 - .L_0)
	.align		4
.L_0:
        /*0004*/ 	.word	index@(_Z16KoggeStoneScanDBPfS_)
        /*0008*/ 	.word	0x0000000c


	//----- nvinfo : EIATTR_FRAME_SIZE
	.align		4
.L_1:
        /*000c*/ 	.byte	0x04, 0x11
        /*000e*/ 	.short	(.L_3 - .L_2)
	.align		4
.L_2:
        /*0010*/ 	.word	index@(_Z16KoggeStoneScanDBPfS_)
        /*0014*/ 	.word	0x00000000


	//----- nvinfo : EIATTR_MIN_STACK_SIZE
	.align		4
.L_3:
        /*0018*/ 	.byte	0x04, 0x12
        /*001a*/ 	.short	(.L_5 - .L_4)
	.align		4
.L_4:
        /*001c*/ 	.word	index@(_Z16KoggeStoneScanDBPfS_)
        /*0020*/ 	.word	0x00000000
.L_5:


//--------------------- .nv.compat                --------------------------
	.section	.nv.compat,"",@"SHT_CUDA_COMPAT_INFO"
	.align	4
        /*0000*/ 	.byte	0x02, 0x09, 0x00, 0x00, 0x02, 0x02, 0x01, 0x00, 0x02, 0x05, 0x05, 0x00, 0x03, 0x07, 0x01, 0x01
        /*0010*/ 	.byte	0x02, 0x03, 0x00, 0x00, 0x02, 0x06, 0x01, 0x00, 0x04, 0x0b, 0x08, 0x00, 0x09, 0x00, 0x00, 0x00
        /*0020*/ 	.byte	0x00, 0x00, 0x00, 0x00


//--------------------- .nv.info._Z16KoggeStoneScanDBPfS_ --------------------------
	.section	.nv.info._Z16KoggeStoneScanDBPfS_,"",@"SHT_CUDA_INFO"
	.sectionflags	@""
	.align	4


	//----- nvinfo : EIATTR_CUDA_API_VERSION
	.align		4
        /*0000*/ 	.byte	0x04, 0x37
        /*0002*/ 	.short	(.L_7 - .L_6)
.L_6:
        /*0004*/ 	.word	0x00000082


	//----- nvinfo : EIATTR_KPARAM_INFO
	.align		4
.L_7:
        /*0008*/ 	.byte	0x04, 0x17
        /*000a*/ 	.short	(.L_9 - .L_8)
.L_8:
        /*000c*/ 	.word	0x00000000
        /*0010*/ 	.short	0x0001
        /*0012*/ 	.short	0x0008
        /*0014*/ 	.byte	0x00, 0xf5, 0x21, 0x00


	//----- nvinfo : EIATTR_KPARAM_INFO
	.align		4
.L_9:
        /*0018*/ 	.byte	0x04, 0x17
        /*001a*/ 	.short	(.L_11 - .L_10)
.L_10:
        /*001c*/ 	.word	0x00000000
        /*0020*/ 	.short	0x0000
        /*0022*/ 	.short	0x0000
        /*0024*/ 	.byte	0x00, 0xf5, 0x21, 0x00


	//----- nvinfo : EIATTR_SPARSE_MMA_MASK
	.align		4
.L_11:
        /*0028*/ 	.byte	0x03, 0x50
        /*002a*/ 	.short	0x0000


	//----- nvinfo : EIATTR_MAXREG_COUNT
	.align		4
        /*002c*/ 	.byte	0x03, 0x1b
        /*002e*/ 	.short	0x00ff


	//----- nvinfo : EIATTR_NUM_BARRIERS
	.align		4
        /*0030*/ 	.byte	0x02, 0x4c
        /*0032*/ 	.byte	0x01
	.zero		1


	//----- nvinfo : EIATTR_MERCURY_ISA_VERSION
	.align		4
        /*0034*/ 	.byte	0x03, 0x5f
        /*0036*/ 	.short	0x0101


	//----- nvinfo : EIATTR_VRC_CTA_INIT_COUNT
	.align		4
        /*0038*/ 	.byte	0x02, 0x4a
	.zero		1
	.zero		1


	//----- nvinfo : EIATTR_EXIT_INSTR_OFFSETS
	.align		4
        /*003c*/ 	.byte	0x04, 0x1c
        /*003e*/ 	.short	(.L_13 - .L_12)


	//   ....[0]....
.L_12:
        /*0040*/ 	.word	0x00000260


	//   ....[1]....
        /*0044*/ 	.word	0x000002b0


	//----- nvinfo : EIATTR_CBANK_PARAM_SIZE
	.align		4
.L_13:
        /*0048*/ 	.byte	0x03, 0x19
        /*004a*/ 	.short	0x0010


	//----- nvinfo : EIATTR_PARAM_CBANK
	.align		4
        /*004c*/ 	.byte	0x04, 0x0a
        /*004e*/ 	.short	(.L_15 - .L_14)
	.align		4
.L_14:
        /*0050*/ 	.word	index@(.nv.constant0._Z16KoggeStoneScanDBPfS_)
        /*0054*/ 	.short	0x0380
        /*0056*/ 	.short	0x0010


	//----- nvinfo : EIATTR_SW_WAR
	.align		4
.L_15:
        /*0058*/ 	.byte	0x04, 0x36
        /*005a*/ 	.short	(.L_17 - .L_16)
.L_16:
        /*005c*/ 	.word	0x00000008
.L_17:


//--------------------- .nv.callgraph             --------------------------
	.section	.nv.callgraph,"",@"SHT_CUDA_CALLGRAPH"
	.align	4
	.sectionentsize	8
	.align		4
        /*0000*/ 	.word	0x00000000
	.align		4
        /*0004*/ 	.word	0xffffffff
	.align		4
        /*0008*/ 	.word	0x00000000
	.align		4
        /*000c*/ 	.word	0xfffffffe
	.align		4
        /*0010*/ 	.word	0x00000000
	.align		4
        /*0014*/ 	.word	0xfffffffd
	.align		4
        /*0018*/ 	.word	0x00000000
	.align		4
        /*001c*/ 	.word	0xfffffffc


//--------------------- .text._Z16KoggeStoneScanDBPfS_ --------------------------
	.section	.text._Z16KoggeStoneScanDBPfS_,"ax",@progbits
	.align	128
        .global         _Z16KoggeStoneScanDBPfS_
        .type           _Z16KoggeStoneScanDBPfS_,@function
        .size           _Z16KoggeStoneScanDBPfS_,(.L_x_3 - _Z16KoggeStoneScanDBPfS_)
        .other          _Z16KoggeStoneScanDBPfS_,@"STO_CUDA_ENTRY STV_DEFAULT"
_Z16KoggeStoneScanDBPfS_:
.text._Z16KoggeStoneScanDBPfS_:
[----:B------:R-:W-:Y:S01]  /*0000*/  LDC R1, c[0x0][0x37c] ;  /* 0x0000df00ff017b82 */ /* 0x000fe20000000800 */
[----:B------:R-:W0:Y:S07]  /*0010*/  S2R R9, SR_TID.X ;  /* 0x0000000000097919 */ /* 0x000e2e0000002100 */
[----:B------:R-:W0:Y:S01]  /*0020*/  S2UR UR4, SR_CTAID.X ;  /* 0x00000000000479c3 */ /* 0x000e220000002500 */
[----:B------:R-:W1:Y:S07]  /*0030*/  LDCU.64 UR8, c[0x0][0x358] ;  /* 0x00006b00ff0877ac */ /* 0x000e6e0008000a00 */
[----:B------:R-:W0:Y:S02]  /*0040*/  LDC R6, c[0x0][0x360] ;  /* 0x0000d800ff067b82 */ /* 0x000e240000000800 */
[----:B0-----:R-:W-:-:S05]  /*0050*/  IMAD R5, R6, UR4, R9 ;  /* 0x0000000406057c24 */ /* 0x001fca000f8e0209 */
[----:B------:R-:W-:-:S13]  /*0060*/  ISETP.GT.U32.AND P1, PT, R5, 0x3ff, PT ;  /* 0x000003ff0500780c */ /* 0x000fda0003f24070 */
[----:B------:R-:W0:Y:S02]  /*0070*/  @!P1 LDC.64 R2, c[0x0][0x380] ;  /* 0x0000e000ff029b82 */ /* 0x000e240000000a00 */
[----:B0-----:R-:W-:-:S06]  /*0080*/  @!P1 IMAD.WIDE.U32 R2, R5, 0x4, R2 ;  /* 0x0000000405029825 */ /* 0x001fcc00078e0002 */
[----:B-1----:R-:W2:Y:S01]  /*0090*/  @!P1 LDG.E R3, desc[UR8][R2.64] ;  /* 0x0000000802039981 */ /* 0x002ea2000c1e1900 */
[----:B------:R-:W0:Y:S01]  /*00a0*/  S2UR UR5, SR_CgaCtaId ;  /* 0x00000000000579c3 */ /* 0x000e220000008800 */
[----:B------:R-:W-:Y:S01]  /*00b0*/  UMOV UR4, 0x400 ;  /* 0x0000040000047882 */ /* 0x000fe20000000000 */
[----:B------:R-:W-:Y:S02]  /*00c0*/  ISETP.GE.U32.AND P2, PT, R6, 0x2, PT ;  /* 0x000000020600780c */ /* 0x000fe40003f46070 */
[----:B------:R-:W-:Y:S01]  /*00d0*/  ISETP.GT.U32.AND P0, PT, R5, 0x3ff, PT ;  /* 0x000003ff0500780c */ /* 0x000fe20003f04070 */
[----:B0-----:R-:W-:-:S06]  /*00e0*/  ULEA UR6, UR5, UR4, 0x18 ;  /* 0x0000000405067291 */ /* 0x001fcc000f8ec0ff */
[----:B------:R-:W-:-:S05]  /*00f0*/  LEA R0, R9, UR6, 0x2 ;  /* 0x0000000609007c11 */ /* 0x000fca000f8e10ff */
[----:B--2---:R0:W-:Y:S04]  /*0100*/  @!P1 STS [R0], R3 ;  /* 0x0000000300009388 */ /* 0x0041e80000000800 */
[----:B------:R0:W-:Y:S01]  /*0110*/  @P1 STS [R0], RZ ;  /* 0x000000ff00001388 */ /* 0x0001e20000000800 */
[----:B------:R-:W-:Y:S06]  /*0120*/  BAR.SYNC.DEFER_BLOCKING 0x0 ;  /* 0x0000000000007b1d */ /* 0x000fec0000010000 */
[----:B------:R-:W-:Y:S05]  /*0130*/  @!P2 BRA `(.L_x_0) ;  /* 0x000000000048a947 */ /* 0x000fea0003800000 */
[----:B------:R-:W-:Y:S01]  /*0140*/  UIADD3 UR4, UPT, UPT, UR4, 0x400, URZ ;  /* 0x0000040004047890 */ /* 0x000fe2000fffe0ff */
[----:B------:R-:W-:-:S03]  /*0150*/  ISETP.GT.U32.AND P1, PT, R9, 0xff, PT ;  /* 0x000000ff0900780c */ /* 0x000fc60003f24070 */
[----:B------:R-:W-:-:S06]  /*0160*/  ULEA UR4, UR5, UR4, 0x18 ;  /* 0x0000000405047291 */ /* 0x000fcc000f8ec0ff */
[----:B------:R-:W-:Y:S01]  /*0170*/  LEA R2, R9, UR4, 0x2 ;  /* 0x0000000409027c11 */ /* 0x000fe2000f8e10ff */
[----:B------:R-:W-:-:S06]  /*0180*/  UMOV UR4, 0x1 ;  /* 0x0000000100047882 */ /* 0x000fcc0000000000 */
.L_x_1:
[----:B------:R-:W-:Y:S01]  /*0190*/  ISETP.GE.U32.AND P2, PT, R9, UR4, PT ;  /* 0x0000000409007c0c */ /* 0x000fe2000bf46070 */
[----:B------:R-:W-:-:S12]  /*01a0*/  LDS R4, [R0] ;  /* 0x0000000000047984 */ /* 0x000fd80000000800 */
[----:B0-----:R-:W-:Y:S01]  /*01b0*/  @P2 VIADD R3, R9, -UR4 ;  /* 0x8000000409032c36 */ /* 0x001fe20008000000 */
[----:B------:R-:W-:-:S04]  /*01c0*/  USHF.L.U32 UR4, UR4, 0x1, URZ ;  /* 0x0000000104047899 */ /* 0x000fc800080006ff */
[----:B------:R-:W-:-:S06]  /*01d0*/  @P2 LEA R3, R3, UR6, 0x2 ;  /* 0x0000000603032c11 */ /* 0x000fcc000f8e10ff */
[----:B------:R-:W0:Y:S02]  /*01e0*/  @P2 LDS R3, [R3] ;  /* 0x0000000003032984 */ /* 0x000e240000000800 */
[----:B0-----:R-:W-:Y:S01]  /*01f0*/  @P2 FADD R4, R4, R3 ;  /* 0x0000000304042221 */ /* 0x001fe20000000000 */
[----:B------:R-:W-:-:S04]  /*0200*/  ISETP.LE.U32.AND P2, PT, R6, UR4, PT ;  /* 0x0000000406007c0c */ /* 0x000fc8000bf43070 */
[----:B------:R-:W-:Y:S01]  /*0210*/  STS [R2], R4 ;  /* 0x0000000402007388 */ /* 0x000fe20000000800 */
[----:B------:R-:W-:Y:S06]  /*0220*/  BAR.SYNC.DEFER_BLOCKING 0x0 ;  /* 0x0000000000007b1d */ /* 0x000fec0000010000 */
[----:B-1----:R-:W0:Y:S04]  /*0230*/  @!P1 LDS R7, [R2] ;  /* 0x0000000002079984 */ /* 0x002e280000000800 */
[----:B0-----:R1:W-:Y:S01]  /*0240*/  @!P1 STS [R0], R7 ;  /* 0x0000000700009388 */ /* 0x0013e20000000800 */
[----:B------:R-:W-:Y:S05]  /*0250*/  @!P2 BRA `(.L_x_1) ;  /* 0xfffffffc00cca947 */ /* 0x000fea000383ffff */
.L_x_0:
[----:B------:R-:W-:Y:S05]  /*0260*/  @P0 EXIT ;  /* 0x000000000000094d */ /* 0x000fea0003800000 */
[----:B-1----:R-:W1:Y:S01]  /*0270*/  LDS R7, [R0] ;  /* 0x0000000000077984 */ /* 0x002e620000000800 */
[----:B0-----:R-:W0:Y:S02]  /*0280*/  LDC.64 R2, c[0x0][0x388] ;  /* 0x0000e200ff027b82 */ /* 0x001e240000000a00 */
[----:B0-----:R-:W-:-:S05]  /*0290*/  IMAD.WIDE.U32 R2, R5, 0x4, R2 ;  /* 0x0000000405027825 */ /* 0x001fca00078e0002 */
[----:B-1----:R-:W-:Y:S01]  /*02a0*/  STG.E desc[UR8][R2.64], R7 ;  /* 0x0000000702007986 */ /* 0x002fe2000c101908 */
[----:B------:R-:W-:Y:S05]  /*02b0*/  EXIT ;  /* 0x000000000000794d */ /* 0x000fea0003800000 */
.L_x_2:
[----:B------:R-:W-:-:S00]  /*02c0*/  BRA `(.L_x_2) ;  /* 0xfffffffc00fc7947 */ /* 0x000fc0000383ffff */
[----:B------:R-:W-:-:S00]  /*02d0*/  NOP ;  /* 0x0000000000007918 */ /* 0x000fc00000000000 */
        /* <DEDUP_REMOVED lines=10> */
.L_x_3:


//--------------------- .nv.shared._Z16KoggeStoneScanDBPfS_ --------------------------
	.section	.nv.shared._Z16KoggeStoneScanDBPfS_,"aw",@nobits
	.sectionflags	@""
	.align	4
.nv.shared._Z16KoggeStoneScanDBPfS_:
	.zero		3072


//--------------------- .nv.shared.reserved.0     --------------------------
	.section	.nv.shared.reserved.0,"aw",@nobits
	.weak		__nv_reservedSMEM_offset_0_alias
	.size		__nv_reservedSMEM_offset_0_alias, 0, 64
	.other		__nv_reservedSMEM_offset_0_alias,@"STO_CUDA_RESERVED_SHARED STV_DEFAULT"
__nv_reservedSMEM_offset_0_alias:
	.zero		0
	.zero		64


//--------------------- .nv.constant0._Z16KoggeStoneScanDBPfS_ --------------------------
	.section	.nv.constant0._Z16KoggeStoneScanDBPfS_,"a",@progbits
	.sectionflags	@""
	.align	4
.nv.constant0._Z16KoggeStoneScanDBPfS_:
	.zero		912


//--------------------- SYMBOLS --------------------------

	.type		.nv.reservedSmem.offset0,@object
	.size		.nv.reservedSmem.offset0,0x4
	.type		.nv.reservedSmem.cap,@object
	.size		.nv.reservedSmem.cap,0x4
